//
// Generated by NVIDIA NVVM Compiler
//
// Compiler Build ID: CL-36424714
// Cuda compilation tools, release 13.0, V13.0.88
// Based on NVVM 20.0.0
//

.version 9.0
.target sm_100
.address_size 64

	// .globl	default_function_kernel

.visible .entry default_function_kernel(
	.param .u64 .ptr .align 1 default_function_kernel_param_0,
	.param .u64 .ptr .align 1 default_function_kernel_param_1,
	.param .u64 .ptr .align 1 default_function_kernel_param_2
)
.maxntid 28
{
	.reg .pred 	%p<2>;
	.reg .b16 	%rs<4>;
	.reg .b32 	%r<7>;
	.reg .b32 	%f<4>;
	.reg .b64 	%rd<11>;

	ld.param.u64 	%rd1, [default_function_kernel_param_0];
	ld.param.u64 	%rd2, [default_function_kernel_param_1];
	ld.param.u64 	%rd3, [default_function_kernel_param_2];
	mov.u32 	%r1, %ctaid.x;
	shl.b32 	%r3, %r1, 2;
	mov.u32 	%r2, %tid.x;
	cvt.u16.u32 	%rs1, %r2;
	mul.lo.s16 	%rs2, %rs1, 37;
	shr.u16 	%rs3, %rs2, 8;
	cvt.u32.u16 	%r4, %rs3;
	add.s32 	%r5, %r3, %r4;
	setp.gt.u32 	%p1, %r5, 104;
	@%p1 bra 	$L__BB0_2;
	cvta.to.global.u64 	%rd4, %rd2;
	cvta.to.global.u64 	%rd5, %rd3;
	cvta.to.global.u64 	%rd6, %rd1;
	mad.lo.s32 	%r6, %r1, 28, %r2;
	mul.wide.u32 	%rd7, %r6, 4;
	add.s64 	%rd8, %rd4, %rd7;
	ld.global.nc.f32 	%f1, [%rd8];
	add.s64 	%rd9, %rd5, %rd7;
	ld.global.nc.f32 	%f2, [%rd9];
	add.f32 	%f3, %f1, %f2;
	add.s64 	%rd10, %rd6, %rd7;
	st.global.f32 	[%rd10], %f3;
$L__BB0_2:
	ret;

}


// ===== COMPILED SASS (sm_100) =====

	.target	sm_100

	.elftype	@"ET_EXEC"


//--------------------- .note.nv.tkinfo           --------------------------
	.section	.note.nv.tkinfo,"",@"SHT_NOTE"
	.sectionflags	@"SHF_NOTE_NV_TKINFO"
	.tkinfo
        /*0018*/ 	.word	0x00000002
        /*0030*/ 	.string	""
        /*0030*/ 	.string	"ptxas"
        /*0030*/ 	.string	"Cuda compilation tools, release 13.0, V13.0.88"
        /*0030*/ 	.string	"Build cuda_13.0.r13.0/compiler.36424714_0"
        /*0030*/ 	.string	"-arch sm_100 -m 64 "



//--------------------- .note.nv.cuinfo           --------------------------
	.section	.note.nv.cuinfo,"",@"SHT_NOTE"
	.sectionflags	@"SHF_NOTE_NV_CUINFO"
        /*0018*/ 	.short	0x0002
        /*001a*/ 	.short	0x0064
        /*001c*/ 	.short	0x0082
	.zero		2


//--------------------- .nv.info                  --------------------------
	.section	.nv.info,"",@"SHT_CUDA_INFO"
	.align	4


	//----- nvinfo : EIATTR_REGCOUNT
	.align		4
        /*0000*/ 	.byte	0x04, 0x2f
        /*0002*/ 	.short	(.L_1 - .L_0)
	.align		4
.L_0:
        /*0004*/ 	.word	index@(default_function_kernel)
        /*0008*/ 	.word	0x0000000c


	//----- nvinfo : EIATTR_FRAME_SIZE
	.align		4
.L_1:
        /*000c*/ 	.byte	0x04, 0x11
        /*000e*/ 	.short	(.L_3 - .L_2)
	.align		4
.L_2:
        /*0010*/ 	.word	index@(default_function_kernel)
        /*0014*/ 	.word	0x00000000


	//----- nvinfo : EIATTR_MIN_STACK_SIZE
	.align		4
.L_3:
        /*0018*/ 	.byte	0x04, 0x12
        /*001a*/ 	.short	(.L_5 - .L_4)
	.align		4
.L_4:
        /*001c*/ 	.word	index@(default_function_kernel)
        /*0020*/ 	.word	0x00000000
.L_5:


//--------------------- .nv.compat                --------------------------
	.section	.nv.compat,"",@"SHT_CUDA_COMPAT_INFO"
	.align	4
        /*0000*/ 	.byte	0x02, 0x09, 0x00, 0x00, 0x02, 0x02, 0x01, 0x00, 0x02, 0x05, 0x05, 0x00, 0x03, 0x07, 0x01, 0x01
        /*0010*/ 	.byte	0x02, 0x03, 0x00, 0x00, 0x02, 0x06, 0x01, 0x00, 0x04, 0x0b, 0x08, 0x00, 0x09, 0x00, 0x00, 0x00
        /*0020*/ 	.byte	0x00, 0x00, 0x00, 0x00


//--------------------- .nv.info.default_function_kernel --------------------------
	.section	.nv.info.default_function_kernel,"",@"SHT_CUDA_INFO"
	.sectionflags	@""
	.align	4


	//----- nvinfo : EIATTR_CUDA_API_VERSION
	.align		4
        /*0000*/ 	.byte	0x04, 0x37
        /*0002*/ 	.short	(.L_7 - .L_6)
.L_6:
        /*0004*/ 	.word	0x00000082


	//----- nvinfo : EIATTR_KPARAM_INFO
	.align		4
.L_7:
        /*0008*/ 	.byte	0x04, 0x17
        /*000a*/ 	.short	(.L_9 - .L_8)
.L_8:
        /*000c*/ 	.word	0x00000000
        /*0010*/ 	.short	0x0002
        /*0012*/ 	.short	0x0010
        /*0014*/ 	.byte	0x00, 0xf5, 0x21, 0x00


	//----- nvinfo : EIATTR_KPARAM_INFO
	.align		4
.L_9:
        /*0018*/ 	.byte	0x04, 0x17
        /*001a*/ 	.short	(.L_11 - .L_10)
.L_10:
        /*001c*/ 	.word	0x00000000
        /*0020*/ 	.short	0x0001
        /*0022*/ 	.short	0x0008
        /*0024*/ 	.byte	0x00, 0xf5, 0x21, 0x00


	//----- nvinfo : EIATTR_KPARAM_INFO
	.align		4
.L_11:
        /*0028*/ 	.byte	0x04, 0x17
        /*002a*/ 	.short	(.L_13 - .L_12)
.L_12:
        /*002c*/ 	.word	0x00000000
        /*0030*/ 	.short	0x0000
        /*0032*/ 	.short	0x0000
        /*0034*/ 	.byte	0x00, 0xf5, 0x21, 0x00


	//----- nvinfo : EIATTR_SPARSE_MMA_MASK
	.align		4
.L_13:
        /*0038*/ 	.byte	0x03, 0x50
        /*003a*/ 	.short	0x0000


	//----- nvinfo : EIATTR_MAXREG_COUNT
	.align		4
        /*003c*/ 	.byte	0x03, 0x1b
        /*003e*/ 	.short	0x00ff


	//----- nvinfo : EIATTR_MERCURY_ISA_VERSION
	.align		4
        /*0040*/ 	.byte	0x03, 0x5f
        /*0042*/ 	.short	0x0101


	//----- nvinfo : EIATTR_VRC_CTA_INIT_COUNT
	.align		4
        /*0044*/ 	.byte	0x02, 0x4a
	.zero		1
	.zero		1


	//----- nvinfo : EIATTR_EXIT_INSTR_OFFSETS
	.align		4
        /*0048*/ 	.byte	0x04, 0x1c
        /*004a*/ 	.short	(.L_15 - .L_14)


	//   ....[0]....
.L_14:
        /*004c*/ 	.word	0x000000a0


	//   ....[1]....
        /*0050*/ 	.word	0x00000170


	//----- nvinfo : EIATTR_MAX_THREADS
	.align		4
.L_15:
        /*0054*/ 	.byte	0x04, 0x05
        /*0056*/ 	.short	(.L_17 - .L_16)
.L_16:
        /*0058*/ 	.word	0x0000001c
        /*005c*/ 	.word	0x00000001
        /*0060*/ 	.word	0x00000001


	//----- nvinfo : EIATTR_CBANK_PARAM_SIZE
	.align		4
.L_17:
        /*0064*/ 	.byte	0x03, 0x19
        /*0066*/ 	.short	0x0018


	//----- nvinfo : EIATTR_PARAM_CBANK
	.align		4
        /*0068*/ 	.byte	0x04, 0x0a
        /*006a*/ 	.short	(.L_19 - .L_18)
	.align		4
.L_18:
        /*006c*/ 	.word	index@(.nv.constant0.default_function_kernel)
        /*0070*/ 	.short	0x0380
        /*0072*/ 	.short	0x0018


	//----- nvinfo : EIATTR_SW_WAR
	.align		4
.L_19:
        /*0074*/ 	.byte	0x04, 0x36
        /*0076*/ 	.short	(.L_21 - .L_20)
.L_20:
        /*0078*/ 	.word	0x00000008
.L_21:


//--------------------- .nv.callgraph             --------------------------
	.section	.nv.callgraph,"",@"SHT_CUDA_CALLGRAPH"
	.align	4
	.sectionentsize	8
	.align		4
        /*0000*/ 	.word	0x00000000
	.align		4
        /*0004*/ 	.word	0xffffffff
	.align		4
        /*0008*/ 	.word	0x00000000
	.align		4
        /*000c*/ 	.word	0xfffffffe
	.align		4
        /*0010*/ 	.word	0x00000000
	.align		4
        /*0014*/ 	.word	0xfffffffd
	.align		4
        /*0018*/ 	.word	0x00000000
	.align		4
        /*001c*/ 	.word	0xfffffffc


//--------------------- .text.default_function_kernel --------------------------
	.section	.text.default_function_kernel,"ax",@progbits
	.align	128
        .global         default_function_kernel
        .type           default_function_kernel,@function
        .size           default_function_kernel,(.L_x_1 - default_function_kernel)
        .other          default_function_kernel,@"STO_CUDA_ENTRY STV_DEFAULT"
default_function_kernel:
.text.default_function_kernel:
[----:B------:R-:W-:Y:S01]  /*0000*/  LDC R1, c[0x0][0x37c] ;  /* 0x0000df00ff017b82 */ /* 0x000fe20000000800 */
[----:B------:R-:W0:Y:S01]  /*0010*/  S2R R6, SR_TID.X ;  /* 0x0000000000067919 */ /* 0x000e220000002100 */
[----:B------:R-:W1:Y:S01]  /*0020*/  S2R R9, SR_CTAID.X ;  /* 0x0000000000097919 */ /* 0x000e620000002500 */
[----:B0-----:R-:W-:-:S05]  /*0030*/  PRMT R0, R6, 0x9910, RZ ;  /* 0x0000991006007816 */ /* 0x001fca00000000ff */
[----:B------:R-:W-:-:S05]  /*0040*/  IMAD R0, R0, 0x25, RZ ;  /* 0x0000002500007824 */ /* 0x000fca00078e02ff */
[----:B------:R-:W-:-:S04]  /*0050*/  LOP3.LUT R0, R0, 0xffff, RZ, 0xc0, !PT ;  /* 0x0000ffff00007812 */ /* 0x000fc800078ec0ff */
[----:B------:R-:W-:-:S04]  /*0060*/  SHF.R.U32.HI R0, RZ, 0x8, R0 ;  /* 0x00000008ff007819 */ /* 0x000fc80000011600 */
[----:B------:R-:W-:-:S04]  /*0070*/  LOP3.LUT R0, R0, 0xffff, RZ, 0xc0, !PT ;  /* 0x0000ffff00007812 */ /* 0x000fc800078ec0ff */
[----:B-1----:R-:W-:-:S04]  /*0080*/  LEA R0, R9, R0, 0x2 ;  /* 0x0000000009007211 */ /* 0x002fc800078e10ff */
[----:B------:R-:W-:-:S13]  /*0090*/  ISETP.GT.U32.AND P0, PT, R0, 0x68, PT ;  /* 0x000000680000780c */ /* 0x000fda0003f04070 */
[----:B------:R-:W-:Y:S05]  /*00a0*/  @P0 EXIT ;  /* 0x000000000000094d */ /* 0x000fea0003800000 */
[----:B------:R-:W0:Y:S01]  /*00b0*/  LDC.64 R2, c[0x0][0x388] ;  /* 0x0000e200ff027b82 */ /* 0x000e220000000a00 */
[----:B------:R-:W1:Y:S01]  /*00c0*/  LDCU.64 UR4, c[0x0][0x358] ;  /* 0x00006b00ff0477ac */ /* 0x000e620008000a00 */
[----:B------:R-:W-:-:S06]  /*00d0*/  IMAD R9, R9, 0x1c, R6 ;  /* 0x0000001c09097824 */ /* 0x000fcc00078e0206 */
[----:B------:R-:W2:Y:S08]  /*00e0*/  LDC.64 R4, c[0x0][0x390] ;  /* 0x0000e400ff047b82 */ /* 0x000eb00000000a00 */
[----:B------:R-:W3:Y:S01]  /*00f0*/  LDC.64 R6, c[0x0][0x380] ;  /* 0x0000e000ff067b82 */ /* 0x000ee20000000a00 */
[----:B0-----:R-:W-:-:S06]  /*0100*/  IMAD.WIDE.U32 R2, R9, 0x4, R2 ;  /* 0x0000000409027825 */ /* 0x001fcc00078e0002 */
[----:B-1----:R-:W4:Y:S01]  /*0110*/  LDG.E.CONSTANT R2, desc[UR4][R2.64] ;  /* 0x0000000402027981 */ /* 0x002f22000c1e9900 */
[----:B--2---:R-:W-:-:S06]  /*0120*/  IMAD.WIDE.U32 R4, R9, 0x4, R4 ;  /* 0x0000000409047825 */ /* 0x004fcc00078e0004 */
[----:B------:R-:W4:Y:S01]  /*0130*/  LDG.E.CONSTANT R5, desc[UR4][R4.64] ;  /* 0x0000000404057981 */ /* 0x000f22000c1e9900 */
[----:B---3--:R-:W-:-:S04]  /*0140*/  IMAD.WIDE.U32 R6, R9, 0x4, R6 ;  /* 0x0000000409067825 */ /* 0x008fc800078e0006 */
[----:B----4-:R-:W-:-:S05]  /*0150*/  FADD R9, R2, R5 ;  /* 0x0000000502097221 */ /* 0x010fca0000000000 */
[----:B------:R-:W-:Y:S01]  /*0160*/  STG.E desc[UR4][R6.64], R9 ;  /* 0x0000000906007986 */ /* 0x000fe2000c101904 */
[----:B------:R-:W-:Y:S05]  /*0170*/  EXIT ;  /* 0x000000000000794d */ /* 0x000fea0003800000 */
.L_x_0:
[----:B------:R-:W-:-:S00]  /*0180*/  BRA `(.L_x_0) ;  /* 0xfffffffc00fc7947 */ /* 0x000fc0000383ffff */
[----:B------:R-:W-:-:S00]  /*0190*/  NOP ;  /* 0x0000000000007918 */ /* 0x000fc00000000000 */
        /* <DEDUP_REMOVED lines=14> */
.L_x_1:


//--------------------- .nv.shared.reserved.0     --------------------------
	.section	.nv.shared.reserved.0,"aw",@nobits
	.weak		__nv_reservedSMEM_offset_0_alias
	.size		__nv_reservedSMEM_offset_0_alias, 0, 64
	.other		__nv_reservedSMEM_offset_0_alias,@"STO_CUDA_RESERVED_SHARED STV_DEFAULT"
__nv_reservedSMEM_offset_0_alias:
	.zero		0
	.zero		64


//--------------------- .nv.constant0.default_function_kernel --------------------------
	.section	.nv.constant0.default_function_kernel,"a",@progbits
	.sectionflags	@""
	.align	4
.nv.constant0.default_function_kernel:
	.zero		920


//--------------------- SYMBOLS --------------------------

	.type		.nv.reservedSmem.offset0,@object
	.size		.nv.reservedSmem.offset0,0x4
